//
// Generated by NVIDIA NVVM Compiler
//
// Compiler Build ID: CL-36424714
// Cuda compilation tools, release 13.0, V13.0.88
// Based on NVVM 20.0.0
//

.version 9.0
.target sm_100
.address_size 64

	// .globl	_Z7dkernelPjj
.extern .func  (.param .b32 func_retval0) vprintf
(
	.param .b64 vprintf_param_0,
	.param .b64 vprintf_param_1
)
;
.global .align 1 .b8 $str[11] = {73, 110, 99, 111, 114, 114, 101, 99, 116, 10};

.visible .entry _Z7dkernelPjj(
	.param .u64 .ptr .align 1 _Z7dkernelPjj_param_0,
	.param .u32 _Z7dkernelPjj_param_1
)
{
	.reg .pred 	%p<3>;
	.reg .b32 	%r<11>;
	.reg .b64 	%rd<7>;

	ld.param.u64 	%rd2, [_Z7dkernelPjj_param_0];
	ld.param.u32 	%r2, [_Z7dkernelPjj_param_1];
	cvta.to.global.u64 	%rd3, %rd2;
	mov.u32 	%r3, %ctaid.x;
	mov.u32 	%r4, %ntid.x;
	mov.u32 	%r5, %tid.x;
	mad.lo.s32 	%r1, %r3, %r4, %r5;
	mul.wide.u32 	%rd4, %r1, 4;
	add.s64 	%rd1, %rd3, %rd4;
	st.global.u32 	[%rd1], %r1;
	bar.sync 	0;
	add.s32 	%r6, %r2, -1;
	setp.ge.u32 	%p1, %r1, %r6;
	@%p1 bra 	$L__BB0_3;
	add.s32 	%r7, %r1, 1;
	ld.global.u32 	%r8, [%rd1+4];
	setp.eq.s32 	%p2, %r8, %r7;
	@%p2 bra 	$L__BB0_3;
	mov.u64 	%rd5, $str;
	cvta.global.u64 	%rd6, %rd5;
	{ // callseq 0, 0
	.param .b64 param0;
	st.param.b64 	[param0], %rd6;
	.param .b64 param1;
	st.param.b64 	[param1], 0;
	.param .b32 retval0;
	call.uni (retval0), 
	vprintf, 
	(
	param0, 
	param1
	);
	ld.param.b32 	%r9, [retval0];
	} // callseq 0
$L__BB0_3:
	ret;

}


// ===== COMPILED SASS (sm_100) =====

	.target	sm_100

	.elftype	@"ET_EXEC"


//--------------------- .note.nv.tkinfo           --------------------------
	.section	.note.nv.tkinfo,"",@"SHT_NOTE"
	.sectionflags	@"SHF_NOTE_NV_TKINFO"
	.tkinfo
        /*0018*/ 	.word	0x00000002
        /*0030*/ 	.string	""
        /*0030*/ 	.string	"ptxas"
        /*0030*/ 	.string	"Cuda compilation tools, release 13.0, V13.0.88"
        /*0030*/ 	.string	"Build cuda_13.0.r13.0/compiler.36424714_0"
        /*0030*/ 	.string	"-arch sm_100 -m 64 "



//--------------------- .note.nv.cuinfo           --------------------------
	.section	.note.nv.cuinfo,"",@"SHT_NOTE"
	.sectionflags	@"SHF_NOTE_NV_CUINFO"
        /*0018*/ 	.short	0x0002
        /*001a*/ 	.short	0x0064
        /*001c*/ 	.short	0x0082
	.zero		2


//--------------------- .nv.info                  --------------------------
	.section	.nv.info,"",@"SHT_CUDA_INFO"
	.align	4


	//----- nvinfo : EIATTR_REGCOUNT
	.align		4
        /*0000*/ 	.byte	0x04, 0x2f
        /*0002*/ 	.short	(.L_2 - .L_1)
	.align		4
.L_1:
        /*0004*/ 	.word	index@(_Z7dkernelPjj)
        /*0008*/ 	.word	0x00000018


	//----- nvinfo : EIATTR_FRAME_SIZE
	.align		4
.L_2:
        /*000c*/ 	.byte	0x04, 0x11
        /*000e*/ 	.short	(.L_4 - .L_3)
	.align		4
.L_3:
        /*0010*/ 	.word	index@(_Z7dkernelPjj)
        /*0014*/ 	.word	0x00000000


	//----- nvinfo : EIATTR_MIN_STACK_SIZE
	.align		4
.L_4:
        /*0018*/ 	.byte	0x04, 0x12
        /*001a*/ 	.short	(.L_6 - .L_5)
	.align		4
.L_5:
        /*001c*/ 	.word	index@(_Z7dkernelPjj)
        /*0020*/ 	.word	0x00000000
.L_6:


//--------------------- .nv.compat                --------------------------
	.section	.nv.compat,"",@"SHT_CUDA_COMPAT_INFO"
	.align	4
        /*0000*/ 	.byte	0x02, 0x09, 0x00, 0x00, 0x02, 0x02, 0x01, 0x00, 0x02, 0x05, 0x05, 0x00, 0x03, 0x07, 0x01, 0x01
        /*0010*/ 	.byte	0x02, 0x03, 0x00, 0x00, 0x02, 0x06, 0x01, 0x00, 0x04, 0x0b, 0x08, 0x00, 0x09, 0x00, 0x00, 0x00
        /*0020*/ 	.byte	0x00, 0x00, 0x00, 0x00


//--------------------- .nv.info._Z7dkernelPjj    --------------------------
	.section	.nv.info._Z7dkernelPjj,"",@"SHT_CUDA_INFO"
	.sectionflags	@""
	.align	4


	//----- nvinfo : EIATTR_CUDA_API_VERSION
	.align		4
        /*0000*/ 	.byte	0x04, 0x37
        /*0002*/ 	.short	(.L_8 - .L_7)
.L_7:
        /*0004*/ 	.word	0x00000082


	//----- nvinfo : EIATTR_KPARAM_INFO
	.align		4
.L_8:
        /*0008*/ 	.byte	0x04, 0x17
        /*000a*/ 	.short	(.L_10 - .L_9)
.L_9:
        /*000c*/ 	.word	0x00000000
        /*0010*/ 	.short	0x0001
        /*0012*/ 	.short	0x0008
        /*0014*/ 	.byte	0x00, 0xf0, 0x11, 0x00


	//----- nvinfo : EIATTR_KPARAM_INFO
	.align		4
.L_10:
        /*0018*/ 	.byte	0x04, 0x17
        /*001a*/ 	.short	(.L_12 - .L_11)
.L_11:
        /*001c*/ 	.word	0x00000000
        /*0020*/ 	.short	0x0000
        /*0022*/ 	.short	0x0000
        /*0024*/ 	.byte	0x00, 0xf5, 0x21, 0x00


	//----- nvinfo : EIATTR_SPARSE_MMA_MASK
	.align		4
.L_12:
        /*0028*/ 	.byte	0x03, 0x50
        /*002a*/ 	.short	0x0000


	//----- nvinfo : EIATTR_MAXREG_COUNT
	.align		4
        /*002c*/ 	.byte	0x03, 0x1b
        /*002e*/ 	.short	0x00ff


	//----- nvinfo : EIATTR_NUM_BARRIERS
	.align		4
        /*0030*/ 	.byte	0x02, 0x4c
        /*0032*/ 	.byte	0x01
	.zero		1


	//----- nvinfo : EIATTR_EXTERNS
	.align		4
        /*0034*/ 	.byte	0x04, 0x0f
        /*0036*/ 	.short	(.L_14 - .L_13)


	//   ....[0]....
	.align		4
.L_13:
        /*0038*/ 	.word	index@(vprintf)


	//----- nvinfo : EIATTR_MERCURY_ISA_VERSION
	.align		4
.L_14:
        /*003c*/ 	.byte	0x03, 0x5f
        /*003e*/ 	.short	0x0101


	//----- nvinfo : EIATTR_VRC_CTA_INIT_COUNT
	.align		4
        /*0040*/ 	.byte	0x02, 0x4a
	.zero		1
	.zero		1


	//----- nvinfo : EIATTR_SYSCALL_OFFSETS
	.align		4
        /*0044*/ 	.byte	0x04, 0x46
        /*0046*/ 	.short	(.L_16 - .L_15)


	//   ....[0]....
.L_15:
        /*0048*/ 	.word	0x00000190


	//----- nvinfo : EIATTR_EXIT_INSTR_OFFSETS
	.align		4
.L_16:
        /*004c*/ 	.byte	0x04, 0x1c
        /*004e*/ 	.short	(.L_18 - .L_17)


	//   ....[0]....
.L_17:
        /*0050*/ 	.word	0x000000d0


	//   ....[1]....
        /*0054*/ 	.word	0x00000110


	//   ....[2]....
        /*0058*/ 	.word	0x000001a0


	//----- nvinfo : EIATTR_CRS_STACK_SIZE
	.align		4
.L_18:
        /*005c*/ 	.byte	0x04, 0x1e
        /*005e*/ 	.short	(.L_20 - .L_19)
.L_19:
        /*0060*/ 	.word	0x00000000


	//----- nvinfo : EIATTR_CBANK_PARAM_SIZE
	.align		4
.L_20:
        /*0064*/ 	.byte	0x03, 0x19
        /*0066*/ 	.short	0x000c


	//----- nvinfo : EIATTR_PARAM_CBANK
	.align		4
        /*0068*/ 	.byte	0x04, 0x0a
        /*006a*/ 	.short	(.L_22 - .L_21)
	.align		4
.L_21:
        /*006c*/ 	.word	index@(.nv.constant0._Z7dkernelPjj)
        /*0070*/ 	.short	0x0380
        /*0072*/ 	.short	0x000c


	//----- nvinfo : EIATTR_SW_WAR
	.align		4
.L_22:
        /*0074*/ 	.byte	0x04, 0x36
        /*0076*/ 	.short	(.L_24 - .L_23)
.L_23:
        /*0078*/ 	.word	0x00000008
.L_24:


//--------------------- .nv.callgraph             --------------------------
	.section	.nv.callgraph,"",@"SHT_CUDA_CALLGRAPH"
	.align	4
	.sectionentsize	8
	.align		4
        /*0000*/ 	.word	0x00000000
	.align		4
        /*0004*/ 	.word	0xffffffff
	.align		4
        /*0008*/ 	.word	index@(_Z7dkernelPjj)
	.align		4
        /*000c*/ 	.word	index@(vprintf)
	.align		4
        /*0010*/ 	.word	0x00000000
	.align		4
        /*0014*/ 	.word	0xfffffffe
	.align		4
        /*0018*/ 	.word	0x00000000
	.align		4
        /*001c*/ 	.word	0xfffffffd
	.align		4
        /*0020*/ 	.word	0x00000000
	.align		4
        /*0024*/ 	.word	0xfffffffc


//--------------------- .nv.constant4             --------------------------
	.section	.nv.constant4,"a",@progbits
	.align	8
	.align		8
.nv.constant4:
        /*0000*/ 	.dword	vprintf
	.align		8
        /*0008*/ 	.dword	$str


//--------------------- .text._Z7dkernelPjj       --------------------------
	.section	.text._Z7dkernelPjj,"ax",@progbits
	.align	128
        .global         _Z7dkernelPjj
        .type           _Z7dkernelPjj,@function
        .size           _Z7dkernelPjj,(.L_x_2 - _Z7dkernelPjj)
        .other          _Z7dkernelPjj,@"STO_CUDA_ENTRY STV_DEFAULT"
_Z7dkernelPjj:
.text._Z7dkernelPjj:
[----:B------:R-:W0:Y:S01]  /*0000*/  LDC R1, c[0x0][0x37c] ;  /* 0x0000df00ff017b82 */ /* 0x000e220000000800 */
[----:B------:R-:W1:Y:S07]  /*0010*/  S2R R0, SR_TID.X ;  /* 0x0000000000007919 */ /* 0x000e6e0000002100 */
[----:B------:R-:W1:Y:S01]  /*0020*/  S2UR UR5, SR_CTAID.X ;  /* 0x00000000000579c3 */ /* 0x000e620000002500 */
[----:B------:R-:W2:Y:S01]  /*0030*/  LDCU.64 UR6, c[0x0][0x358] ;  /* 0x00006b00ff0677ac */ /* 0x000ea20008000a00 */
[----:B------:R-:W3:Y:S06]  /*0040*/  LDCU UR4, c[0x0][0x388] ;  /* 0x00007100ff0477ac */ /* 0x000eec0008000800 */
[----:B------:R-:W1:Y:S08]  /*0050*/  LDC R5, c[0x0][0x360] ;  /* 0x0000d800ff057b82 */ /* 0x000e700000000800 */
[----:B------:R-:W4:Y:S01]  /*0060*/  LDC.64 R2, c[0x0][0x380] ;  /* 0x0000e000ff027b82 */ /* 0x000f220000000a00 */
[----:B---3--:R-:W-:Y:S01]  /*0070*/  UIADD3 UR4, UPT, UPT, UR4, -0x1, URZ ;  /* 0xffffffff04047890 */ /* 0x008fe2000fffe0ff */
[----:B-1----:R-:W-:-:S05]  /*0080*/  IMAD R5, R5, UR5, R0 ;  /* 0x0000000505057c24 */ /* 0x002fca000f8e0200 */
[C---:B------:R-:W-:Y:S01]  /*0090*/  ISETP.GE.U32.AND P0, PT, R5.reuse, UR4, PT ;  /* 0x0000000405007c0c */ /* 0x040fe2000bf06070 */
[----:B----4-:R-:W-:-:S05]  /*00a0*/  IMAD.WIDE.U32 R2, R5, 0x4, R2 ;  /* 0x0000000405027825 */ /* 0x010fca00078e0002 */
[----:B--2---:R1:W-:Y:S01]  /*00b0*/  STG.E desc[UR6][R2.64], R5 ;  /* 0x0000000502007986 */ /* 0x0043e2000c101906 */
[----:B------:R-:W-:Y:S06]  /*00c0*/  BAR.SYNC.DEFER_BLOCKING 0x0 ;  /* 0x0000000000007b1d */ /* 0x000fec0000010000 */
[----:B0-----:R-:W-:Y:S05]  /*00d0*/  @P0 EXIT ;  /* 0x000000000000094d */ /* 0x001fea0003800000 */
[----:B-1----:R-:W2:Y:S01]  /*00e0*/  LDG.E R2, desc[UR6][R2.64+0x4] ;  /* 0x0000040602027981 */ /* 0x002ea2000c1e1900 */
[----:B------:R-:W-:-:S05]  /*00f0*/  VIADD R5, R5, 0x1 ;  /* 0x0000000105057836 */ /* 0x000fca0000000000 */
[----:B--2---:R-:W-:-:S13]  /*0100*/  ISETP.NE.AND P0, PT, R2, R5, PT ;  /* 0x000000050200720c */ /* 0x004fda0003f05270 */
[----:B------:R-:W-:Y:S05]  /*0110*/  @!P0 EXIT ;  /* 0x000000000000894d */ /* 0x000fea0003800000 */
[----:B------:R-:W-:Y:S01]  /*0120*/  MOV R0, 0x0 ;  /* 0x0000000000007802 */ /* 0x000fe20000000f00 */
[----:B------:R-:W0:Y:S01]  /*0130*/  LDCU.64 UR4, c[0x4][0x8] ;  /* 0x01000100ff0477ac */ /* 0x000e220008000a00 */
[----:B------:R-:W-:Y:S02]  /*0140*/  CS2R R6, SRZ ;  /* 0x0000000000067805 */ /* 0x000fe4000001ff00 */
[----:B------:R1:W2:Y:S01]  /*0150*/  LDC.64 R2, c[0x4][R0] ;  /* 0x0100000000027b82 */ /* 0x0002a20000000a00 */
[----:B0-----:R-:W-:Y:S02]  /*0160*/  IMAD.U32 R4, RZ, RZ, UR4 ;  /* 0x00000004ff047e24 */ /* 0x001fe4000f8e00ff */
[----:B-1----:R-:W-:-:S07]  /*0170*/  IMAD.U32 R5, RZ, RZ, UR5 ;  /* 0x00000005ff057e24 */ /* 0x002fce000f8e00ff */
[----:B------:R-:W-:-:S07]  /*0180*/  LEPC R20, `(.L_x_0) ;  /* 0x000000001014794e */ /* 0x000fce0000000000 */
[----:B--2---:R-:W-:Y:S05]  /*0190*/  CALL.ABS.NOINC R2 ;  /* 0x0000000002007343 */ /* 0x004fea0003c00000 */
.L_x_0:
[----:B------:R-:W-:Y:S05]  /*01a0*/  EXIT ;  /* 0x000000000000794d */ /* 0x000fea0003800000 */
.L_x_1:
[----:B------:R-:W-:-:S00]  /*01b0*/  BRA `(.L_x_1) ;  /* 0xfffffffc00fc7947 */ /* 0x000fc0000383ffff */
[----:B------:R-:W-:-:S00]  /*01c0*/  NOP ;  /* 0x0000000000007918 */ /* 0x000fc00000000000 */
        /* <DEDUP_REMOVED lines=11> */
.L_x_2:


//--------------------- .nv.global.init           --------------------------
	.section	.nv.global.init,"aw",@progbits
.nv.global.init:
	.type		$str,@object
	.size		$str,(.L_0 - $str)
$str:
        /*0000*/ 	.byte	0x49, 0x6e, 0x63, 0x6f, 0x72, 0x72, 0x65, 0x63, 0x74, 0x0a, 0x00
.L_0:


//--------------------- .nv.shared.reserved.0     --------------------------
	.section	.nv.shared.reserved.0,"aw",@nobits
	.weak		__nv_reservedSMEM_offset_0_alias
	.size		__nv_reservedSMEM_offset_0_alias, 0, 64
	.other		__nv_reservedSMEM_offset_0_alias,@"STO_CUDA_RESERVED_SHARED STV_DEFAULT"
__nv_reservedSMEM_offset_0_alias:
	.zero		0
	.zero		64


//--------------------- .nv.constant0._Z7dkernelPjj --------------------------
	.section	.nv.constant0._Z7dkernelPjj,"a",@progbits
	.sectionflags	@""
	.align	4
.nv.constant0._Z7dkernelPjj:
	.zero		908


//--------------------- SYMBOLS --------------------------

	.type		.nv.reservedSmem.offset0,@object
	.size		.nv.reservedSmem.offset0,0x4
	.type		vprintf,@function
